//
// Generated by NVIDIA NVVM Compiler
//
// Compiler Build ID: CL-36424714
// Cuda compilation tools, release 13.0, V13.0.88
// Based on NVVM 20.0.0
//

.version 9.0
.target sm_100
.address_size 64

	// .globl	_Z9fillDPermPtj
.global .align 4 .b8 __cudart_i2opi_f[24] = {65, 144, 67, 60, 153, 149, 98, 219, 192, 221, 52, 245, 209, 87, 39, 252, 41, 21, 68, 78, 110, 131, 249, 162};

.visible .entry _Z9fillDPermPtj(
	.param .u64 .ptr .align 1 _Z9fillDPermPtj_param_0,
	.param .u32 _Z9fillDPermPtj_param_1
)
{
	.reg .b32 	%r<15>;
	.reg .b64 	%rd<5>;

	ld.param.u64 	%rd1, [_Z9fillDPermPtj_param_0];
	ld.param.u32 	%r1, [_Z9fillDPermPtj_param_1];
	cvta.to.global.u64 	%rd2, %rd1;
	mov.u32 	%r2, %ctaid.x;
	mov.u32 	%r3, %ntid.x;
	mov.u32 	%r4, %tid.x;
	mad.lo.s32 	%r5, %r2, %r3, %r4;
	xor.b32  	%r6, %r1, %r5;
	shl.b32 	%r7, %r6, 13;
	xor.b32  	%r8, %r7, %r6;
	mul.lo.s32 	%r9, %r8, -1161462473;
	shr.u32 	%r10, %r9, 17;
	xor.b32  	%r11, %r10, %r9;
	mul.lo.s32 	%r12, %r11, 27337;
	mul.lo.s32 	%r13, %r11, 22816;
	xor.b32  	%r14, %r12, %r13;
	mul.wide.u32 	%rd3, %r5, 2;
	add.s64 	%rd4, %rd2, %rd3;
	st.global.u16 	[%rd4], %r14;
	ret;

}
	// .globl	_Z9fillDDataPhPKt
.visible .entry _Z9fillDDataPhPKt(
	.param .u64 .ptr .align 1 _Z9fillDDataPhPKt_param_0,
	.param .u64 .ptr .align 1 _Z9fillDDataPhPKt_param_1
)
{
	.local .align 4 .b8 	__local_depot1[28];
	.reg .b64 	%SP;
	.reg .b64 	%SPL;
	.reg .pred 	%p<17>;
	.reg .b32 	%r<82>;
	.reg .b32 	%f<61>;
	.reg .b64 	%rd<43>;
	.reg .b64 	%fd<11>;

	mov.u64 	%SPL, __local_depot1;
	ld.param.u64 	%rd16, [_Z9fillDDataPhPKt_param_0];
	add.u64 	%rd1, %SPL, 0;
	mov.u32 	%r30, %ctaid.x;
	mov.u32 	%r31, %ntid.x;
	mov.u32 	%r32, %tid.x;
	mad.lo.s32 	%r1, %r30, %r31, %r32;
	and.b32  	%r33, %r1, 65535;
	cvt.rn.f64.u32 	%fd1, %r33;
	mul.f64 	%fd2, %fd1, 0d3F1921FB54442C5A;
	cvt.rn.f32.f64 	%f1, %fd2;
	mul.f32 	%f13, %f1, 0f3F22F983;
	cvt.rni.s32.f32 	%r77, %f13;
	cvt.rn.f32.s32 	%f14, %r77;
	fma.rn.f32 	%f15, %f14, 0fBFC90FDA, %f1;
	fma.rn.f32 	%f16, %f14, 0fB3A22168, %f15;
	fma.rn.f32 	%f59, %f14, 0fA7C234C5, %f16;
	abs.f32 	%f3, %f1;
	setp.ltu.f32 	%p1, %f3, 0f47CE4780;
	@%p1 bra 	$L__BB1_8;
	setp.neu.f32 	%p2, %f3, 0f7F800000;
	@%p2 bra 	$L__BB1_3;
	mov.f32 	%f19, 0f00000000;
	mul.rn.f32 	%f59, %f1, %f19;
	mov.b32 	%r77, 0;
	bra.uni 	$L__BB1_8;
$L__BB1_3:
	mov.b32 	%r3, %f1;
	shl.b32 	%r35, %r3, 8;
	or.b32  	%r4, %r35, -2147483648;
	mov.b64 	%rd39, 0;
	mov.b32 	%r74, 0;
	mov.u64 	%rd37, __cudart_i2opi_f;
	mov.u64 	%rd38, %rd1;
$L__BB1_4:
	.pragma "nounroll";
	ld.global.nc.u32 	%r36, [%rd37];
	mad.wide.u32 	%rd20, %r36, %r4, %rd39;
	shr.u64 	%rd39, %rd20, 32;
	st.local.u32 	[%rd38], %rd20;
	add.s32 	%r74, %r74, 1;
	add.s64 	%rd38, %rd38, 4;
	add.s64 	%rd37, %rd37, 4;
	setp.ne.s32 	%p3, %r74, 6;
	@%p3 bra 	$L__BB1_4;
	shr.u32 	%r37, %r3, 23;
	st.local.u32 	[%rd1+24], %rd39;
	and.b32  	%r7, %r37, 31;
	add.s32 	%r38, %r37, -128;
	shr.u32 	%r39, %r38, 5;
	mul.wide.u32 	%rd21, %r39, 4;
	sub.s64 	%rd8, %rd1, %rd21;
	ld.local.u32 	%r75, [%rd8+24];
	ld.local.u32 	%r76, [%rd8+20];
	setp.eq.s32 	%p4, %r7, 0;
	@%p4 bra 	$L__BB1_7;
	shf.l.wrap.b32 	%r75, %r76, %r75, %r7;
	ld.local.u32 	%r40, [%rd8+16];
	shf.l.wrap.b32 	%r76, %r40, %r76, %r7;
$L__BB1_7:
	shr.u32 	%r41, %r75, 30;
	shf.l.wrap.b32 	%r42, %r76, %r75, 2;
	shl.b32 	%r43, %r76, 2;
	shr.u32 	%r44, %r42, 31;
	add.s32 	%r77, %r44, %r41;
	shr.s32 	%r45, %r42, 31;
	xor.b32  	%r46, %r45, %r42;
	xor.b32  	%r47, %r45, %r43;
	cvt.u64.u32 	%rd22, %r46;
	shl.b64 	%rd23, %rd22, 32;
	cvt.u64.u32 	%rd24, %r47;
	or.b64  	%rd25, %rd23, %rd24;
	cvt.rn.f64.s64 	%fd3, %rd25;
	mul.f64 	%fd4, %fd3, 0d3BF921FB54442D19;
	cvt.rn.f32.f64 	%f17, %fd4;
	neg.f32 	%f18, %f17;
	setp.lt.s32 	%p5, %r42, 0;
	selp.f32 	%f59, %f18, %f17, %p5;
$L__BB1_8:
	shr.u32 	%r49, %r1, 16;
	cvt.rn.f64.u32 	%fd5, %r49;
	mul.f64 	%fd6, %fd5, 0d3F1921FB54442C5A;
	cvt.rn.f32.f64 	%f7, %fd6;
	mul.f32 	%f20, %f7, 0f3F22F983;
	cvt.rni.s32.f32 	%r81, %f20;
	cvt.rn.f32.s32 	%f21, %r81;
	fma.rn.f32 	%f22, %f21, 0fBFC90FDA, %f7;
	fma.rn.f32 	%f23, %f21, 0fB3A22168, %f22;
	fma.rn.f32 	%f60, %f21, 0fA7C234C5, %f23;
	abs.f32 	%f9, %f7;
	setp.ltu.f32 	%p6, %f9, 0f47CE4780;
	@%p6 bra 	$L__BB1_16;
	setp.neu.f32 	%p7, %f9, 0f7F800000;
	@%p7 bra 	$L__BB1_11;
	mov.f32 	%f26, 0f00000000;
	mul.rn.f32 	%f60, %f7, %f26;
	mov.b32 	%r81, 0;
	bra.uni 	$L__BB1_16;
$L__BB1_11:
	mov.b32 	%r17, %f7;
	shl.b32 	%r51, %r17, 8;
	or.b32  	%r18, %r51, -2147483648;
	mov.b64 	%rd42, 0;
	mov.b32 	%r78, 0;
	mov.u64 	%rd40, __cudart_i2opi_f;
	mov.u64 	%rd41, %rd1;
$L__BB1_12:
	.pragma "nounroll";
	ld.global.nc.u32 	%r52, [%rd40];
	mad.wide.u32 	%rd28, %r52, %r18, %rd42;
	shr.u64 	%rd42, %rd28, 32;
	st.local.u32 	[%rd41], %rd28;
	add.s32 	%r78, %r78, 1;
	add.s64 	%rd41, %rd41, 4;
	add.s64 	%rd40, %rd40, 4;
	setp.ne.s32 	%p8, %r78, 6;
	@%p8 bra 	$L__BB1_12;
	shr.u32 	%r53, %r17, 23;
	st.local.u32 	[%rd1+24], %rd42;
	and.b32  	%r21, %r53, 31;
	add.s32 	%r54, %r53, -128;
	shr.u32 	%r55, %r54, 5;
	mul.wide.u32 	%rd29, %r55, 4;
	sub.s64 	%rd15, %rd1, %rd29;
	ld.local.u32 	%r79, [%rd15+24];
	ld.local.u32 	%r80, [%rd15+20];
	setp.eq.s32 	%p9, %r21, 0;
	@%p9 bra 	$L__BB1_15;
	shf.l.wrap.b32 	%r79, %r80, %r79, %r21;
	ld.local.u32 	%r56, [%rd15+16];
	shf.l.wrap.b32 	%r80, %r56, %r80, %r21;
$L__BB1_15:
	shr.u32 	%r57, %r79, 30;
	shf.l.wrap.b32 	%r58, %r80, %r79, 2;
	shl.b32 	%r59, %r80, 2;
	shr.u32 	%r60, %r58, 31;
	add.s32 	%r81, %r60, %r57;
	shr.s32 	%r61, %r58, 31;
	xor.b32  	%r62, %r61, %r58;
	xor.b32  	%r63, %r61, %r59;
	cvt.u64.u32 	%rd30, %r62;
	shl.b64 	%rd31, %rd30, 32;
	cvt.u64.u32 	%rd32, %r63;
	or.b64  	%rd33, %rd31, %rd32;
	cvt.rn.f64.s64 	%fd7, %rd33;
	mul.f64 	%fd8, %fd7, 0d3BF921FB54442D19;
	cvt.rn.f32.f64 	%f24, %fd8;
	neg.f32 	%f25, %f24;
	setp.lt.s32 	%p10, %r58, 0;
	selp.f32 	%f60, %f25, %f24, %p10;
$L__BB1_16:
	mul.f32 	%f27, %f59, %f59;
	fma.rn.f32 	%f28, %f27, 0f37CBAC00, 0fBAB607ED;
	fma.rn.f32 	%f29, %f28, %f27, 0f3D2AAABB;
	fma.rn.f32 	%f30, %f29, %f27, 0fBEFFFFFF;
	fma.rn.f32 	%f31, %f30, %f27, 0f3F800000;
	fma.rn.f32 	%f32, %f27, 0fB94D4153, 0f3C0885E4;
	fma.rn.f32 	%f33, %f32, %f27, 0fBE2AAAA8;
	fma.rn.f32 	%f34, %f27, %f59, 0f00000000;
	fma.rn.f32 	%f35, %f33, %f34, %f59;
	and.b32  	%r65, %r77, 1;
	setp.eq.b32 	%p11, %r65, 1;
	selp.f32 	%f36, %f31, %f35, %p11;
	selp.f32 	%f37, %f35, %f31, %p11;
	cvta.to.global.u64 	%rd34, %rd16;
	mul.f32 	%f38, %f60, %f60;
	fma.rn.f32 	%f39, %f38, 0f37CBAC00, 0fBAB607ED;
	fma.rn.f32 	%f40, %f39, %f38, 0f3D2AAABB;
	fma.rn.f32 	%f41, %f40, %f38, 0fBEFFFFFF;
	fma.rn.f32 	%f42, %f41, %f38, 0f3F800000;
	fma.rn.f32 	%f43, %f38, %f60, 0f00000000;
	fma.rn.f32 	%f44, %f38, 0fB94D4153, 0f3C0885E4;
	fma.rn.f32 	%f45, %f44, %f38, 0fBE2AAAA8;
	fma.rn.f32 	%f46, %f45, %f43, %f60;
	and.b32  	%r66, %r81, 1;
	setp.eq.b32 	%p12, %r66, 1;
	selp.f32 	%f47, %f42, %f46, %p12;
	selp.f32 	%f48, %f46, %f42, %p12;
	and.b32  	%r67, %r81, 2;
	setp.eq.s32 	%p13, %r67, 0;
	neg.f32 	%f49, %f47;
	selp.f32 	%f50, %f47, %f49, %p13;
	add.s32 	%r68, %r81, 1;
	and.b32  	%r69, %r68, 2;
	setp.eq.s32 	%p14, %r69, 0;
	neg.f32 	%f51, %f48;
	selp.f32 	%f52, %f48, %f51, %p14;
	neg.f32 	%f53, %f37;
	add.s32 	%r70, %r77, 1;
	and.b32  	%r71, %r70, 2;
	setp.eq.s32 	%p15, %r71, 0;
	selp.f32 	%f54, %f37, %f53, %p15;
	neg.f32 	%f55, %f36;
	and.b32  	%r72, %r77, 2;
	setp.eq.s32 	%p16, %r72, 0;
	selp.f32 	%f56, %f36, %f55, %p16;
	mul.f32 	%f57, %f56, %f50;
	fma.rn.f32 	%f58, %f54, %f52, %f57;
	cvt.f64.f32 	%fd9, %f58;
	fma.rn.f64 	%fd10, %fd9, 0d405FE00000000000, 0d405FE00000000000;
	cvt.rzi.u32.f64 	%r73, %fd10;
	cvt.u64.u32 	%rd35, %r1;
	add.s64 	%rd36, %rd34, %rd35;
	st.global.u8 	[%rd36], %r73;
	ret;

}


// ===== COMPILED SASS (sm_100) =====

	.target	sm_100

	.elftype	@"ET_EXEC"


//--------------------- .note.nv.tkinfo           --------------------------
	.section	.note.nv.tkinfo,"",@"SHT_NOTE"
	.sectionflags	@"SHF_NOTE_NV_TKINFO"
	.tkinfo
        /*0018*/ 	.word	0x00000002
        /*0030*/ 	.string	""
        /*0030*/ 	.string	"ptxas"
        /*0030*/ 	.string	"Cuda compilation tools, release 13.0, V13.0.88"
        /*0030*/ 	.string	"Build cuda_13.0.r13.0/compiler.36424714_0"
        /*0030*/ 	.string	"-arch sm_100 -m 64 "



//--------------------- .note.nv.cuinfo           --------------------------
	.section	.note.nv.cuinfo,"",@"SHT_NOTE"
	.sectionflags	@"SHF_NOTE_NV_CUINFO"
        /*0018*/ 	.short	0x0002
        /*001a*/ 	.short	0x0064
        /*001c*/ 	.short	0x0082
	.zero		2


//--------------------- .nv.info                  --------------------------
	.section	.nv.info,"",@"SHT_CUDA_INFO"
	.align	4


	//----- nvinfo : EIATTR_REGCOUNT
	.align		4
        /*0000*/ 	.byte	0x04, 0x2f
        /*0002*/ 	.short	(.L_2 - .L_1)
	.align		4
.L_1:
        /*0004*/ 	.word	index@(_Z9fillDPermPtj)
        /*0008*/ 	.word	0x0000000a


	//----- nvinfo : EIATTR_FRAME_SIZE
	.align		4
.L_2:
        /*000c*/ 	.byte	0x04, 0x11
        /*000e*/ 	.short	(.L_4 - .L_3)
	.align		4
.L_3:
        /*0010*/ 	.word	index@(_Z9fillDPermPtj)
        /*0014*/ 	.word	0x00000000


	//----- nvinfo : EIATTR_REGCOUNT
	.align		4
.L_4:
        /*0018*/ 	.byte	0x04, 0x2f
        /*001a*/ 	.short	(.L_6 - .L_5)
	.align		4
.L_5:
        /*001c*/ 	.word	index@(_Z9fillDDataPhPKt)
        /*0020*/ 	.word	0x00000014


	//----- nvinfo : EIATTR_FRAME_SIZE
	.align		4
.L_6:
        /*0024*/ 	.byte	0x04, 0x11
        /*0026*/ 	.short	(.L_8 - .L_7)
	.align		4
.L_7:
        /*0028*/ 	.word	index@(_Z9fillDDataPhPKt)
        /*002c*/ 	.word	0x00000000


	//----- nvinfo : EIATTR_MIN_STACK_SIZE
	.align		4
.L_8:
        /*0030*/ 	.byte	0x04, 0x12
        /*0032*/ 	.short	(.L_10 - .L_9)
	.align		4
.L_9:
        /*0034*/ 	.word	index@(_Z9fillDDataPhPKt)
        /*0038*/ 	.word	0x00000000


	//----- nvinfo : EIATTR_MIN_STACK_SIZE
	.align		4
.L_10:
        /*003c*/ 	.byte	0x04, 0x12
        /*003e*/ 	.short	(.L_12 - .L_11)
	.align		4
.L_11:
        /*0040*/ 	.word	index@(_Z9fillDPermPtj)
        /*0044*/ 	.word	0x00000000
.L_12:


//--------------------- .nv.compat                --------------------------
	.section	.nv.compat,"",@"SHT_CUDA_COMPAT_INFO"
	.align	4
        /*0000*/ 	.byte	0x02, 0x09, 0x00, 0x00, 0x02, 0x02, 0x01, 0x00, 0x02, 0x05, 0x05, 0x00, 0x03, 0x07, 0x01, 0x01
        /*0010*/ 	.byte	0x02, 0x03, 0x00, 0x00, 0x02, 0x06, 0x01, 0x00, 0x04, 0x0b, 0x08, 0x00, 0x01, 0x00, 0x00, 0x00
        /*0020*/ 	.byte	0x00, 0x00, 0x00, 0x00


//--------------------- .nv.info._Z9fillDDataPhPKt --------------------------
	.section	.nv.info._Z9fillDDataPhPKt,"",@"SHT_CUDA_INFO"
	.sectionflags	@""
	.align	4


	//----- nvinfo : EIATTR_CUDA_API_VERSION
	.align		4
        /*0000*/ 	.byte	0x04, 0x37
        /*0002*/ 	.short	(.L_14 - .L_13)
.L_13:
        /*0004*/ 	.word	0x00000082


	//----- nvinfo : EIATTR_KPARAM_INFO
	.align		4
.L_14:
        /*0008*/ 	.byte	0x04, 0x17
        /*000a*/ 	.short	(.L_16 - .L_15)
.L_15:
        /*000c*/ 	.word	0x00000000
        /*0010*/ 	.short	0x0001
        /*0012*/ 	.short	0x0008
        /*0014*/ 	.byte	0x00, 0xf5, 0x21, 0x00


	//----- nvinfo : EIATTR_KPARAM_INFO
	.align		4
.L_16:
        /*0018*/ 	.byte	0x04, 0x17
        /*001a*/ 	.short	(.L_18 - .L_17)
.L_17:
        /*001c*/ 	.word	0x00000000
        /*0020*/ 	.short	0x0000
        /*0022*/ 	.short	0x0000
        /*0024*/ 	.byte	0x00, 0xf5, 0x21, 0x00


	//----- nvinfo : EIATTR_SPARSE_MMA_MASK
	.align		4
.L_18:
        /*0028*/ 	.byte	0x03, 0x50
        /*002a*/ 	.short	0x0000


	//----- nvinfo : EIATTR_MAXREG_COUNT
	.align		4
        /*002c*/ 	.byte	0x03, 0x1b
        /*002e*/ 	.short	0x00ff


	//----- nvinfo : EIATTR_MERCURY_ISA_VERSION
	.align		4
        /*0030*/ 	.byte	0x03, 0x5f
        /*0032*/ 	.short	0x0101


	//----- nvinfo : EIATTR_VRC_CTA_INIT_COUNT
	.align		4
        /*0034*/ 	.byte	0x02, 0x4a
	.zero		1
	.zero		1


	//----- nvinfo : EIATTR_EXIT_INSTR_OFFSETS
	.align		4
        /*0038*/ 	.byte	0x04, 0x1c
        /*003a*/ 	.short	(.L_20 - .L_19)


	//   ....[0]....
.L_19:
        /*003c*/ 	.word	0x00001060


	//----- nvinfo : EIATTR_CRS_STACK_SIZE
	.align		4
.L_20:
        /*0040*/ 	.byte	0x04, 0x1e
        /*0042*/ 	.short	(.L_22 - .L_21)
.L_21:
        /*0044*/ 	.word	0x00000000


	//----- nvinfo : EIATTR_CBANK_PARAM_SIZE
	.align		4
.L_22:
        /*0048*/ 	.byte	0x03, 0x19
        /*004a*/ 	.short	0x0010


	//----- nvinfo : EIATTR_PARAM_CBANK
	.align		4
        /*004c*/ 	.byte	0x04, 0x0a
        /*004e*/ 	.short	(.L_24 - .L_23)
	.align		4
.L_23:
        /*0050*/ 	.word	index@(.nv.constant0._Z9fillDDataPhPKt)
        /*0054*/ 	.short	0x0380
        /*0056*/ 	.short	0x0010


	//----- nvinfo : EIATTR_SW_WAR
	.align		4
.L_24:
        /*0058*/ 	.byte	0x04, 0x36
        /*005a*/ 	.short	(.L_26 - .L_25)
.L_25:
        /*005c*/ 	.word	0x00000008
.L_26:


//--------------------- .nv.info._Z9fillDPermPtj  --------------------------
	.section	.nv.info._Z9fillDPermPtj,"",@"SHT_CUDA_INFO"
	.sectionflags	@""
	.align	4


	//----- nvinfo : EIATTR_CUDA_API_VERSION
	.align		4
        /*0000*/ 	.byte	0x04, 0x37
        /*0002*/ 	.short	(.L_28 - .L_27)
.L_27:
        /*0004*/ 	.word	0x00000082


	//----- nvinfo : EIATTR_KPARAM_INFO
	.align		4
.L_28:
        /*0008*/ 	.byte	0x04, 0x17
        /*000a*/ 	.short	(.L_30 - .L_29)
.L_29:
        /*000c*/ 	.word	0x00000000
        /*0010*/ 	.short	0x0001
        /*0012*/ 	.short	0x0008
        /*0014*/ 	.byte	0x00, 0xf0, 0x11, 0x00


	//----- nvinfo : EIATTR_KPARAM_INFO
	.align		4
.L_30:
        /*0018*/ 	.byte	0x04, 0x17
        /*001a*/ 	.short	(.L_32 - .L_31)
.L_31:
        /*001c*/ 	.word	0x00000000
        /*0020*/ 	.short	0x0000
        /*0022*/ 	.short	0x0000
        /*0024*/ 	.byte	0x00, 0xf5, 0x21, 0x00


	//----- nvinfo : EIATTR_SPARSE_MMA_MASK
	.align		4
.L_32:
        /*0028*/ 	.byte	0x03, 0x50
        /*002a*/ 	.short	0x0000


	//----- nvinfo : EIATTR_MAXREG_COUNT
	.align		4
        /*002c*/ 	.byte	0x03, 0x1b
        /*002e*/ 	.short	0x00ff


	//----- nvinfo : EIATTR_MERCURY_ISA_VERSION
	.align		4
        /*0030*/ 	.byte	0x03, 0x5f
        /*0032*/ 	.short	0x0101


	//----- nvinfo : EIATTR_VRC_CTA_INIT_COUNT
	.align		4
        /*0034*/ 	.byte	0x02, 0x4a
	.zero		1
	.zero		1


	//----- nvinfo : EIATTR_EXIT_INSTR_OFFSETS
	.align		4
        /*0038*/ 	.byte	0x04, 0x1c
        /*003a*/ 	.short	(.L_34 - .L_33)


	//   ....[0]....
.L_33:
        /*003c*/ 	.word	0x00000130


	//----- nvinfo : EIATTR_CBANK_PARAM_SIZE
	.align		4
.L_34:
        /*0040*/ 	.byte	0x03, 0x19
        /*0042*/ 	.short	0x000c


	//----- nvinfo : EIATTR_PARAM_CBANK
	.align		4
        /*0044*/ 	.byte	0x04, 0x0a
        /*0046*/ 	.short	(.L_36 - .L_35)
	.align		4
.L_35:
        /*0048*/ 	.word	index@(.nv.constant0._Z9fillDPermPtj)
        /*004c*/ 	.short	0x0380
        /*004e*/ 	.short	0x000c


	//----- nvinfo : EIATTR_SW_WAR
	.align		4
.L_36:
        /*0050*/ 	.byte	0x04, 0x36
        /*0052*/ 	.short	(.L_38 - .L_37)
.L_37:
        /*0054*/ 	.word	0x00000008
.L_38:


//--------------------- .nv.callgraph             --------------------------
	.section	.nv.callgraph,"",@"SHT_CUDA_CALLGRAPH"
	.align	4
	.sectionentsize	8
	.align		4
        /*0000*/ 	.word	0x00000000
	.align		4
        /*0004*/ 	.word	0xffffffff
	.align		4
        /*0008*/ 	.word	0x00000000
	.align		4
        /*000c*/ 	.word	0xfffffffe
	.align		4
        /*0010*/ 	.word	0x00000000
	.align		4
        /*0014*/ 	.word	0xfffffffd
	.align		4
        /*0018*/ 	.word	0x00000000
	.align		4
        /*001c*/ 	.word	0xfffffffc


//--------------------- .nv.constant4             --------------------------
	.section	.nv.constant4,"a",@progbits
	.align	8
	.align		8
.nv.constant4:
        /*0000*/ 	.dword	__cudart_i2opi_f


//--------------------- .text._Z9fillDDataPhPKt   --------------------------
	.section	.text._Z9fillDDataPhPKt,"ax",@progbits
	.align	128
        .global         _Z9fillDDataPhPKt
        .type           _Z9fillDDataPhPKt,@function
        .size           _Z9fillDDataPhPKt,(.L_x_12 - _Z9fillDDataPhPKt)
        .other          _Z9fillDDataPhPKt,@"STO_CUDA_ENTRY STV_DEFAULT"
_Z9fillDDataPhPKt:
.text._Z9fillDDataPhPKt:
[----:B------:R-:W-:Y:S01]  /*0000*/  LDC R1, c[0x0][0x37c] ;  /* 0x0000df00ff017b82 */ /* 0x000fe20000000800 */
[----:B------:R-:W0:Y:S07]  /*0010*/  S2R R0, SR_TID.X ;  /* 0x0000000000007919 */ /* 0x000e2e0000002100 */
[----:B------:R-:W0:Y:S01]  /*0020*/  S2UR UR4, SR_CTAID.X ;  /* 0x00000000000479c3 */ /* 0x000e220000002500 */
[----:B------:R-:W-:Y:S01]  /*0030*/  UMOV UR10, 0x54442c5a ;  /* 0x54442c5a000a7882 */ /* 0x000fe20000000000 */
[----:B------:R-:W-:Y:S01]  /*0040*/  UMOV UR11, 0x3f1921fb ;  /* 0x3f1921fb000b7882 */ /* 0x000fe20000000000 */
[----:B------:R-:W1:Y:S01]  /*0050*/  LDCU.64 UR6, c[0x0][0x358] ;  /* 0x00006b00ff0677ac */ /* 0x000e620008000a00 */
[----:B------:R-:W-:Y:S04]  /*0060*/  BSSY.RECONVERGENT B0, `(.L_x_0) ;  /* 0x0000068000007945 */ /* 0x000fe80003800200 */
[----:B------:R-:W0:Y:S02]  /*0070*/  LDC R3, c[0x0][0x360] ;  /* 0x0000d800ff037b82 */ /* 0x000e240000000800 */
[----:B0-----:R-:W-:-:S05]  /*0080*/  IMAD R3, R3, UR4, R0 ;  /* 0x0000000403037c24 */ /* 0x001fca000f8e0200 */
[----:B------:R-:W-:-:S06]  /*0090*/  LOP3.LUT R4, R3, 0xffff, RZ, 0xc0, !PT ;  /* 0x0000ffff03047812 */ /* 0x000fcc00078ec0ff */
[----:B------:R-:W0:Y:S02]  /*00a0*/  I2F.F64.U32 R4, R4 ;  /* 0x0000000400047312 */ /* 0x000e240000201800 */
[----:B0-----:R-:W-:-:S06]  /*00b0*/  DMUL R6, R4, UR10 ;  /* 0x0000000a04067c28 */ /* 0x001fcc0008000000 */
[----:B------:R-:W0:Y:S02]  /*00c0*/  F2F.F32.F64 R2, R6 ;  /* 0x0000000600027310 */ /* 0x000e240000301000 */
[C---:B0-----:R-:W-:Y:S01]  /*00d0*/  FMUL R5, R2.reuse, 0.63661974668502807617 ;  /* 0x3f22f98302057820 */ /* 0x041fe20000400000 */
[----:B------:R-:W-:-:S05]  /*00e0*/  FSETP.GE.AND P0, PT, |R2|, 105615, PT ;  /* 0x47ce47800200780b */ /* 0x000fca0003f06200 */
[----:B------:R-:W0:Y:S02]  /*00f0*/  F2I.NTZ R5, R5 ;  /* 0x0000000500057305 */ /* 0x000e240000203100 */
[----:B0-----:R-:W-:-:S05]  /*0100*/  I2FP.F32.S32 R9, R5 ;  /* 0x0000000500097245 */ /* 0x001fca0000201400 */
[----:B------:R-:W-:-:S04]  /*0110*/  FFMA R0, R9, -1.5707962512969970703, R2 ;  /* 0xbfc90fda09007823 */ /* 0x000fc80000000002 */
[----:B------:R-:W-:-:S04]  /*0120*/  FFMA R0, R9, -7.5497894158615963534e-08, R0 ;  /* 0xb3a2216809007823 */ /* 0x000fc80000000000 */
[----:B------:R-:W-:Y:S01]  /*0130*/  FFMA R0, R9, -5.3903029534742383927e-15, R0 ;  /* 0xa7c234c509007823 */ /* 0x000fe20000000000 */
[----:B-1----:R-:W-:Y:S06]  /*0140*/  @!P0 BRA `(.L_x_1) ;  /* 0x0000000400648947 */ /* 0x002fec0003800000 */
[----:B------:R-:W-:-:S13]  /*0150*/  FSETP.NEU.AND P0, PT, |R2|, +INF , PT ;  /* 0x7f8000000200780b */ /* 0x000fda0003f0d200 */
[----:B------:R-:W-:Y:S01]  /*0160*/  @!P0 FMUL R0, RZ, R2 ;  /* 0x00000002ff008220 */ /* 0x000fe20000400000 */
[----:B------:R-:W-:Y:S01]  /*0170*/  @!P0 IMAD.MOV.U32 R5, RZ, RZ, RZ ;  /* 0x000000ffff058224 */ /* 0x000fe200078e00ff */
[----:B------:R-:W-:Y:S06]  /*0180*/  @!P0 BRA `(.L_x_1) ;  /* 0x0000000400548947 */ /* 0x000fec0003800000 */
[----:B------:R-:W-:Y:S01]  /*0190*/  IMAD.SHL.U32 R0, R2, 0x100, RZ ;  /* 0x0000010002007824 */ /* 0x000fe200078e00ff */
[----:B------:R-:W0:Y:S01]  /*01a0*/  LDCU.64 UR8, c[0x4][URZ] ;  /* 0x01000000ff0877ac */ /* 0x000e220008000a00 */
[----:B------:R-:W-:Y:S02]  /*01b0*/  IMAD.MOV.U32 R15, RZ, RZ, RZ ;  /* 0x000000ffff0f7224 */ /* 0x000fe400078e00ff */
[----:B------:R-:W-:Y:S01]  /*01c0*/  IMAD.MOV.U32 R16, RZ, RZ, RZ ;  /* 0x000000ffff107224 */ /* 0x000fe200078e00ff */
[----:B------:R-:W-:Y:S01]  /*01d0*/  LOP3.LUT R0, R0, 0x80000000, RZ, 0xfc, !PT ;  /* 0x8000000000007812 */ /* 0x000fe200078efcff */
[----:B------:R-:W-:Y:S01]  /*01e0*/  UMOV UR5, URZ ;  /* 0x000000ff00057c82 */ /* 0x000fe20008000000 */
[----:B------:R-:W-:-:S05]  /*01f0*/  UMOV UR4, URZ ;  /* 0x000000ff00047c82 */ /* 0x000fca0008000000 */
.L_x_2:
[----:B0-----:R-:W-:Y:S01]  /*0200*/  IMAD.U32 R8, RZ, RZ, UR8 ;  /* 0x00000008ff087e24 */ /* 0x001fe2000f8e00ff */
[----:B------:R-:W-:-:S05]  /*0210*/  MOV R9, UR9 ;  /* 0x0000000900097c02 */ /* 0x000fca0008000f00 */
[----:B------:R-:W2:Y:S01]  /*0220*/  LDG.E.CONSTANT R7, desc[UR6][R8.64] ;  /* 0x0000000608077981 */ /* 0x000ea2000c1e9900 */
[----:B------:R-:W-:Y:S01]  /*0230*/  UIADD3 UR4, UPT, UPT, UR4, 0x1, URZ ;  /* 0x0000000104047890 */ /* 0x000fe2000fffe0ff */
[C---:B------:R-:W-:Y:S01]  /*0240*/  ISETP.EQ.AND P0, PT, R16.reuse, RZ, PT ;  /* 0x000000ff1000720c */ /* 0x040fe20003f02270 */
[----:B------:R-:W-:Y:S01]  /*0250*/  UIADD3 UR8, UP1, UPT, UR8, 0x4, URZ ;  /* 0x0000000408087890 */ /* 0x000fe2000ff3e0ff */
[C---:B------:R-:W-:Y:S01]  /*0260*/  ISETP.EQ.AND P1, PT, R16.reuse, 0x4, PT ;  /* 0x000000041000780c */ /* 0x040fe20003f22270 */
[----:B------:R-:W-:Y:S01]  /*0270*/  UISETP.NE.AND UP0, UPT, UR4, 0x6, UPT ;  /* 0x000000060400788c */ /* 0x000fe2000bf05270 */
[C---:B------:R-:W-:Y:S01]  /*0280*/  ISETP.EQ.AND P2, PT, R16.reuse, 0x8, PT ;  /* 0x000000081000780c */ /* 0x040fe20003f42270 */
[----:B------:R-:W-:Y:S01]  /*0290*/  UIADD3.X UR9, UPT, UPT, URZ, UR9, URZ, UP1, !UPT ;  /* 0x00000009ff097290 */ /* 0x000fe20008ffe4ff */
[C---:B------:R-:W-:Y:S02]  /*02a0*/  ISETP.EQ.AND P3, PT, R16.reuse, 0xc, PT ;  /* 0x0000000c1000780c */ /* 0x040fe40003f62270 */
[----:B------:R-:W-:-:S02]  /*02b0*/  ISETP.EQ.AND P4, PT, R16, 0x10, PT ;  /* 0x000000101000780c */ /* 0x000fc40003f82270 */
[C---:B------:R-:W-:Y:S01]  /*02c0*/  ISETP.EQ.AND P5, PT, R16.reuse, 0x14, PT ;  /* 0x000000141000780c */ /* 0x040fe20003fa2270 */
[----:B------:R-:W-:Y:S02]  /*02d0*/  VIADD R16, R16, 0x4 ;  /* 0x0000000410107836 */ /* 0x000fe40000000000 */
[----:B--2---:R-:W-:-:S03]  /*02e0*/  IMAD.WIDE.U32 R6, R7, R0, RZ ;  /* 0x0000000007067225 */ /* 0x004fc600078e00ff */
[----:B------:R-:W-:-:S04]  /*02f0*/  IADD3 R5, P6, PT, R6, R15, RZ ;  /* 0x0000000f06057210 */ /* 0x000fc80007fde0ff */
[----:B------:R-:W-:Y:S01]  /*0300*/  IADD3.X R15, PT, PT, R7, UR5, RZ, P6, !PT ;  /* 0x00000005070f7c10 */ /* 0x000fe2000b7fe4ff */
[--C-:B------:R-:W-:Y:S02]  /*0310*/  @P0 IMAD.MOV.U32 R4, RZ, RZ, R5.reuse ;  /* 0x000000ffff040224 */ /* 0x100fe400078e0005 */
[----:B------:R-:W-:Y:S01]  /*0320*/  @P5 MOV R14, R5 ;  /* 0x00000005000e5202 */ /* 0x000fe20000000f00 */
[--C-:B------:R-:W-:Y:S02]  /*0330*/  @P1 IMAD.MOV.U32 R10, RZ, RZ, R5.reuse ;  /* 0x000000ffff0a1224 */ /* 0x100fe400078e0005 */
[--C-:B------:R-:W-:Y:S02]  /*0340*/  @P2 IMAD.MOV.U32 R11, RZ, RZ, R5.reuse ;  /* 0x000000ffff0b2224 */ /* 0x100fe400078e0005 */
[--C-:B------:R-:W-:Y:S02]  /*0350*/  @P3 IMAD.MOV.U32 R12, RZ, RZ, R5.reuse ;  /* 0x000000ffff0c3224 */ /* 0x100fe400078e0005 */
[----:B------:R-:W-:Y:S01]  /*0360*/  @P4 IMAD.MOV.U32 R13, RZ, RZ, R5 ;  /* 0x000000ffff0d4224 */ /* 0x000fe200078e0005 */
[----:B------:R-:W-:Y:S06]  /*0370*/  BRA.U UP0, `(.L_x_2) ;  /* 0xfffffffd00a07547 */ /* 0x000fec000b83ffff */
[----:B------:R-:W-:Y:S01]  /*0380*/  SHF.R.U32.HI R2, RZ, 0x17, R2 ;  /* 0x00000017ff027819 */ /* 0x000fe20000011602 */
[----:B------:R-:W-:Y:S04]  /*0390*/  BSSY.RECONVERGENT B1, `(.L_x_3) ;  /* 0x0000026000017945 */ /* 0x000fe80003800200 */
[C---:B------:R-:W-:Y:S01]  /*03a0*/  VIADD R0, R2.reuse, 0xffffff80 ;  /* 0xffffff8002007836 */ /* 0x040fe20000000000 */
[----:B------:R-:W-:-:S04]  /*03b0*/  LOP3.LUT P6, R2, R2, 0x1f, RZ, 0xc0, !PT ;  /* 0x0000001f02027812 */ /* 0x000fc800078cc0ff */
[----:B------:R-:W-:-:S05]  /*03c0*/  SHF.R.U32.HI R0, RZ, 0x5, R0 ;  /* 0x00000005ff007819 */ /* 0x000fca0000011600 */
[----:B------:R-:W-:-:S05]  /*03d0*/  IMAD.U32 R7, R0, -0x4, RZ ;  /* 0xfffffffc00077824 */ /* 0x000fca00078e00ff */
[C---:B------:R-:W-:Y:S02]  /*03e0*/  ISETP.EQ.AND P3, PT, R7.reuse, -0x18, PT ;  /* 0xffffffe80700780c */ /* 0x040fe40003f62270 */
[C---:B------:R-:W-:Y:S02]  /*03f0*/  ISETP.EQ.AND P4, PT, R7.reuse, -0x14, PT ;  /* 0xffffffec0700780c */ /* 0x040fe40003f82270 */
[C---:B------:R-:W-:Y:S02]  /*0400*/  ISETP.EQ.AND P2, PT, R7.reuse, -0x10, PT ;  /* 0xfffffff00700780c */ /* 0x040fe40003f42270 */
[C---:B------:R-:W-:Y:S02]  /*0410*/  ISETP.EQ.AND P1, PT, R7.reuse, -0xc, PT ;  /* 0xfffffff40700780c */ /* 0x040fe40003f22270 */
[C---:B------:R-:W-:Y:S02]  /*0420*/  ISETP.EQ.AND P0, PT, R7.reuse, -0x8, PT ;  /* 0xfffffff80700780c */ /* 0x040fe40003f02270 */
[----:B------:R-:W-:-:S03]  /*0430*/  ISETP.EQ.AND P5, PT, R7, RZ, PT ;  /* 0x000000ff0700720c */ /* 0x000fc60003fa2270 */
[--C-:B------:R-:W-:Y:S01]  /*0440*/  @P3 IMAD.MOV.U32 R0, RZ, RZ, R4.reuse ;  /* 0x000000ffff003224 */ /* 0x100fe200078e0004 */
[C---:B------:R-:W-:Y:S01]  /*0450*/  ISETP.EQ.AND P3, PT, R7.reuse, -0x4, PT ;  /* 0xfffffffc0700780c */ /* 0x040fe20003f62270 */
[----:B------:R-:W-:Y:S01]  /*0460*/  @P4 IMAD.MOV.U32 R5, RZ, RZ, R4 ;  /* 0x000000ffff054224 */ /* 0x000fe200078e0004 */
[----:B------:R-:W-:Y:S01]  /*0470*/  @P4 MOV R0, R10 ;  /* 0x0000000a00004202 */ /* 0x000fe20000000f00 */
[----:B------:R-:W-:Y:S01]  /*0480*/  @P2 IMAD.MOV.U32 R5, RZ, RZ, R10 ;  /* 0x000000ffff052224 */ /* 0x000fe200078e000a */
[----:B------:R-:W-:Y:S01]  /*0490*/  ISETP.EQ.AND P4, PT, R7, 0x4, PT ;  /* 0x000000040700780c */ /* 0x000fe20003f82270 */
[--C-:B------:R-:W-:Y:S02]  /*04a0*/  @P2 IMAD.MOV.U32 R0, RZ, RZ, R11.reuse ;  /* 0x000000ffff002224 */ /* 0x100fe400078e000b */
[----:B------:R-:W-:Y:S01]  /*04b0*/  @P1 IMAD.MOV.U32 R5, RZ, RZ, R11 ;  /* 0x000000ffff051224 */ /* 0x000fe200078e000b */
[----:B------:R-:W-:Y:S01]  /*04c0*/  @P0 MOV R5, R12 ;  /* 0x0000000c00050202 */ /* 0x000fe20000000f00 */
[----:B------:R-:W-:-:S02]  /*04d0*/  @P1 IMAD.MOV.U32 R0, RZ, RZ, R12 ;  /* 0x000000ffff001224 */ /* 0x000fc400078e000c */
[--C-:B------:R-:W-:Y:S02]  /*04e0*/  @P0 IMAD.MOV.U32 R0, RZ, RZ, R13.reuse ;  /* 0x000000ffff000224 */ /* 0x100fe400078e000d */
[----:B------:R-:W-:Y:S02]  /*04f0*/  @P3 IMAD.MOV.U32 R5, RZ, RZ, R13 ;  /* 0x000000ffff053224 */ /* 0x000fe400078e000d */
[--C-:B------:R-:W-:Y:S01]  /*0500*/  @P3 IMAD.MOV.U32 R0, RZ, RZ, R14.reuse ;  /* 0x000000ffff003224 */ /* 0x100fe200078e000e */
[----:B------:R-:W-:Y:S01]  /*0510*/  @P5 MOV R0, R15 ;  /* 0x0000000f00005202 */ /* 0x000fe20000000f00 */
[----:B------:R-:W-:Y:S02]  /*0520*/  @P5 IMAD.MOV.U32 R5, RZ, RZ, R14 ;  /* 0x000000ffff055224 */ /* 0x000fe400078e000e */
[----:B------:R-:W-:Y:S01]  /*0530*/  @P4 IMAD.MOV.U32 R5, RZ, RZ, R15 ;  /* 0x000000ffff054224 */ /* 0x000fe200078e000f */
[----:B------:R-:W-:Y:S06]  /*0540*/  @!P6 BRA `(.L_x_4) ;  /* 0x000000000028e947 */ /* 0x000fec0003800000 */
[----:B------:R-:W-:Y:S01]  /*0550*/  @P2 IMAD.MOV.U32 R6, RZ, RZ, R4 ;  /* 0x000000ffff062224 */ /* 0x000fe200078e0004 */
[----:B------:R-:W-:Y:S01]  /*0560*/  SHF.L.W.U32.HI R0, R5, R2, R0 ;  /* 0x0000000205007219 */ /* 0x000fe20000010e00 */
[----:B------:R-:W-:Y:S02]  /*0570*/  @P1 IMAD.MOV.U32 R6, RZ, RZ, R10 ;  /* 0x000000ffff061224 */ /* 0x000fe400078e000a */
[----:B------:R-:W-:Y:S01]  /*0580*/  @P0 IMAD.MOV.U32 R6, RZ, RZ, R11 ;  /* 0x000000ffff060224 */ /* 0x000fe200078e000b */
[----:B------:R-:W-:Y:S02]  /*0590*/  ISETP.EQ.AND P0, PT, R7, 0x8, PT ;  /* 0x000000080700780c */ /* 0x000fe40003f02270 */
[----:B------:R-:W-:Y:S01]  /*05a0*/  @P3 MOV R6, R12 ;  /* 0x0000000c00063202 */ /* 0x000fe20000000f00 */
[----:B------:R-:W-:Y:S02]  /*05b0*/  @P5 IMAD.MOV.U32 R6, RZ, RZ, R13 ;  /* 0x000000ffff065224 */ /* 0x000fe400078e000d */
[----:B------:R-:W-:-:S08]  /*05c0*/  @P4 IMAD.MOV.U32 R6, RZ, RZ, R14 ;  /* 0x000000ffff064224 */ /* 0x000fd000078e000e */
[----:B------:R-:W-:-:S05]  /*05d0*/  @P0 IMAD.MOV.U32 R6, RZ, RZ, R15 ;  /* 0x000000ffff060224 */ /* 0x000fca00078e000f */
[----:B------:R-:W-:-:S07]  /*05e0*/  SHF.L.W.U32.HI R5, R6, R2, R5 ;  /* 0x0000000206057219 */ /* 0x000fce0000010e05 */
.L_x_4:
[----:B------:R-:W-:Y:S05]  /*05f0*/  BSYNC.RECONVERGENT B1 ;  /* 0x0000000000017941 */ /* 0x000fea0003800200 */
.L_x_3:
[C-C-:B------:R-:W-:Y:S01]  /*0600*/  SHF.L.W.U32.HI R15, R5.reuse, 0x2, R0.reuse ;  /* 0x00000002050f7819 */ /* 0x140fe20000010e00 */
[----:B------:R-:W-:Y:S01]  /*0610*/  IMAD.SHL.U32 R5, R5, 0x4, RZ ;  /* 0x0000000405057824 */ /* 0x000fe200078e00ff */
[----:B------:R-:W-:Y:S01]  /*0620*/  UMOV UR4, 0x54442d19 ;  /* 0x54442d1900047882 */ /* 0x000fe20000000000 */
[----:B------:R-:W-:Y:S01]  /*0630*/  UMOV UR5, 0x3bf921fb ;  /* 0x3bf921fb00057882 */ /* 0x000fe20000000000 */
[----:B------:R-:W-:Y:S02]  /*0640*/  SHF.R.S32.HI R2, RZ, 0x1f, R15 ;  /* 0x0000001fff027819 */ /* 0x000fe4000001140f */
[----:B------:R-:W-:Y:S02]  /*0650*/  SHF.R.U32.HI R0, RZ, 0x1e, R0 ;  /* 0x0000001eff007819 */ /* 0x000fe40000011600 */
[C---:B------:R-:W-:Y:S02]  /*0660*/  LOP3.LUT R8, R2.reuse, R5, RZ, 0x3c, !PT ;  /* 0x0000000502087212 */ /* 0x040fe400078e3cff */
[----:B------:R-:W-:-:S02]  /*0670*/  LOP3.LUT R9, R2, R15, RZ, 0x3c, !PT ;  /* 0x0000000f02097212 */ /* 0x000fc400078e3cff */
[C---:B------:R-:W-:Y:S02]  /*0680*/  ISETP.GE.AND P0, PT, R15.reuse, RZ, PT ;  /* 0x000000ff0f00720c */ /* 0x040fe40003f06270 */
[----:B------:R-:W0:Y:S01]  /*0690*/  I2F.F64.S64 R6, R8 ;  /* 0x0000000800067312 */ /* 0x000e220000301c00 */
[----:B------:R-:W-:Y:S01]  /*06a0*/  LEA.HI R5, R15, R0, RZ, 0x1 ;  /* 0x000000000f057211 */ /* 0x000fe200078f08ff */
[----:B0-----:R-:W-:-:S10]  /*06b0*/  DMUL R6, R6, UR4 ;  /* 0x0000000406067c28 */ /* 0x001fd40008000000 */
[----:B------:R-:W0:Y:S02]  /*06c0*/  F2F.F32.F64 R6, R6 ;  /* 0x0000000600067310 */ /* 0x000e240000301000 */
[----:B0-----:R-:W-:-:S07]  /*06d0*/  FSEL R0, -R6, R6, !P0 ;  /* 0x0000000606007208 */ /* 0x001fce0004000100 */
.L_x_1:
[----:B------:R-:W-:Y:S05]  /*06e0*/  BSYNC.RECONVERGENT B0 ;  /* 0x0000000000007941 */ /* 0x000fea0003800200 */
.L_x_0:
[----:B------:R-:W0:Y:S01]  /*06f0*/  I2F.F64.U16 R6, R3.H1 ;  /* 0x1000000300067312 */ /* 0x000e220000101800 */
[----:B------:R-:W-:Y:S01]  /*0700*/  BSSY.RECONVERGENT B0, `(.L_x_5) ;  /* 0x0000064000007945 */ /* 0x000fe20003800200 */
        /* <DEDUP_REMOVED lines=9> */
[----:B------:R-:W-:Y:S06]  /*07a0*/  @!P0 BRA `(.L_x_6) ;  /* 0x0000000400648947 */ /* 0x000fec0003800000 */
[----:B------:R-:W-:-:S13]  /*07b0*/  FSETP.NEU.AND P0, PT, |R15|, +INF , PT ;  /* 0x7f8000000f00780b */ /* 0x000fda0003f0d200 */
[----:B------:R-:W-:Y:S01]  /*07c0*/  @!P0 FMUL R2, RZ, R15 ;  /* 0x0000000fff028220 */ /* 0x000fe20000400000 */
[----:B------:R-:W-:Y:S01]  /*07d0*/  @!P0 MOV R6, RZ ;  /* 0x000000ff00068202 */ /* 0x000fe20000000f00 */
        /* <DEDUP_REMOVED lines=8> */
.L_x_7:
        /* <DEDUP_REMOVED lines=17> */
[--C-:B------:R-:W-:Y:S01]  /*0970*/  @P0 IMAD.MOV.U32 R4, RZ, RZ, R6.reuse ;  /* 0x000000ffff040224 */ /* 0x100fe200078e0006 */
        /* <DEDUP_REMOVED lines=18> */
[----:B------:R-:W-:Y:S02]  /*0aa0*/  @P3 MOV R6, R4 ;  /* 0x0000000400063202 */ /* 0x000fe40000000f00 */
[C---:B------:R-:W-:Y:S01]  /*0ab0*/  ISETP.EQ.AND P3, PT, R8.reuse, -0x4, PT ;  /* 0xfffffffc0800780c */ /* 0x040fe20003f62270 */
[----:B------:R-:W-:Y:S02]  /*0ac0*/  @P4 IMAD.MOV.U32 R7, RZ, RZ, R4 ;  /* 0x000000ffff074224 */ /* 0x000fe400078e0004 */
[----:B------:R-:W-:Y:S01]  /*0ad0*/  @P4 IMAD.MOV.U32 R6, RZ, RZ, R10 ;  /* 0x000000ffff064224 */ /* 0x000fe200078e000a */
[----:B------:R-:W-:Y:S01]  /*0ae0*/  ISETP.EQ.AND P4, PT, R8, 0x4, PT ;  /* 0x000000040800780c */ /* 0x000fe20003f82270 */
[----:B------:R-:W-:Y:S02]  /*0af0*/  @P2 IMAD.MOV.U32 R6, RZ, RZ, R11 ;  /* 0x000000ffff062224 */ /* 0x000fe400078e000b */
[----:B------:R-:W-:Y:S02]  /*0b00*/  @P1 IMAD.MOV.U32 R6, RZ, RZ, R12 ;  /* 0x000000ffff061224 */ /* 0x000fe400078e000c */
[----:B------:R-:W-:-:S02]  /*0b10*/  @P0 IMAD.MOV.U32 R6, RZ, RZ, R13 ;  /* 0x000000ffff060224 */ /* 0x000fc400078e000d */
[----:B------:R-:W-:Y:S01]  /*0b20*/  @P2 IMAD.MOV.U32 R7, RZ, RZ, R10 ;  /* 0x000000ffff072224 */ /* 0x000fe200078e000a */
[----:B------:R-:W-:Y:S01]  /*0b30*/  @P1 MOV R7, R11 ;  /* 0x0000000b00071202 */ /* 0x000fe20000000f00 */
[----:B------:R-:W-:Y:S01]  /*0b40*/  @P0 IMAD.MOV.U32 R7, RZ, RZ, R12 ;  /* 0x000000ffff070224 */ /* 0x000fe200078e000c */
[----:B------:R-:W-:Y:S01]  /*0b50*/  @P3 MOV R6, R14 ;  /* 0x0000000e00063202 */ /* 0x000fe20000000f00 */
[----:B------:R-:W-:Y:S02]  /*0b60*/  @P5 IMAD.MOV.U32 R6, RZ, RZ, R2 ;  /* 0x000000ffff065224 */ /* 0x000fe400078e0002 */
[----:B------:R-:W-:Y:S02]  /*0b70*/  @P3 IMAD.MOV.U32 R7, RZ, RZ, R13 ;  /* 0x000000ffff073224 */ /* 0x000fe400078e000d */
[----:B------:R-:W-:Y:S02]  /*0b80*/  @P5 IMAD.MOV.U32 R7, RZ, RZ, R14 ;  /* 0x000000ffff075224 */ /* 0x000fe400078e000e */
[----:B------:R-:W-:-:S02]  /*0b90*/  @P4 IMAD.MOV.U32 R7, RZ, RZ, R2 ;  /* 0x000000ffff074224 */ /* 0x000fc400078e0002 */
[----:B------:R-:W-:Y:S01]  /*0ba0*/  IMAD.MOV.U32 R16, RZ, RZ, R6 ;  /* 0x000000ffff107224 */ /* 0x000fe200078e0006 */
[----:B------:R-:W-:Y:S06]  /*0bb0*/  @!P6 BRA `(.L_x_9) ;  /* 0x000000000024e947 */ /* 0x000fec0003800000 */
[----:B------:R-:W-:Y:S01]  /*0bc0*/  @P1 MOV R4, R10 ;  /* 0x0000000a00041202 */ /* 0x000fe20000000f00 */
[----:B------:R-:W-:Y:S01]  /*0bd0*/  @P0 IMAD.MOV.U32 R4, RZ, RZ, R11 ;  /* 0x000000ffff040224 */ /* 0x000fe200078e000b */
[----:B------:R-:W-:Y:S01]  /*0be0*/  ISETP.EQ.AND P0, PT, R8, 0x8, PT ;  /* 0x000000080800780c */ /* 0x000fe20003f02270 */
[----:B------:R-:W-:Y:S01]  /*0bf0*/  @P3 IMAD.MOV.U32 R4, RZ, RZ, R12 ;  /* 0x000000ffff043224 */ /* 0x000fe200078e000c */
[----:B------:R-:W-:Y:S01]  /*0c00*/  SHF.L.W.U32.HI R16, R7, R15, R16 ;  /* 0x0000000f07107219 */ /* 0x000fe20000010e10 */
[----:B------:R-:W-:Y:S02]  /*0c10*/  @P5 IMAD.MOV.U32 R4, RZ, RZ, R13 ;  /* 0x000000ffff045224 */ /* 0x000fe400078e000d */
[----:B------:R-:W-:-:S08]  /*0c20*/  @P4 IMAD.MOV.U32 R4, RZ, RZ, R14 ;  /* 0x000000ffff044224 */ /* 0x000fd000078e000e */
[----:B------:R-:W-:-:S04]  /*0c30*/  @P0 MOV R4, R2 ;  /* 0x0000000200040202 */ /* 0x000fc80000000f00 */
[----:B------:R-:W-:-:S07]  /*0c40*/  SHF.L.W.U32.HI R7, R4, R15, R7 ;  /* 0x0000000f04077219 */ /* 0x000fce0000010e07 */
.L_x_9:
[----:B------:R-:W-:Y:S05]  /*0c50*/  BSYNC.RECONVERGENT B1 ;  /* 0x0000000000017941 */ /* 0x000fea0003800200 */
.L_x_8:
[C---:B------:R-:W-:Y:S01]  /*0c60*/  SHF.L.W.U32.HI R13, R7.reuse, 0x2, R16 ;  /* 0x00000002070d7819 */ /* 0x040fe20000010e10 */
[----:B------:R-:W-:Y:S01]  /*0c70*/  IMAD.SHL.U32 R7, R7, 0x4, RZ ;  /* 0x0000000407077824 */ /* 0x000fe200078e00ff */
[----:B------:R-:W-:Y:S01]  /*0c80*/  UMOV UR4, 0x54442d19 ;  /* 0x54442d1900047882 */ /* 0x000fe20000000000 */
[----:B------:R-:W-:Y:S01]  /*0c90*/  UMOV UR5, 0x3bf921fb ;  /* 0x3bf921fb00057882 */ /* 0x000fe20000000000 */
[----:B------:R-:W-:Y:S02]  /*0ca0*/  SHF.R.S32.HI R2, RZ, 0x1f, R13 ;  /* 0x0000001fff027819 */ /* 0x000fe4000001140d */
[----:B------:R-:W-:Y:S02]  /*0cb0*/  ISETP.GE.AND P0, PT, R13, RZ, PT ;  /* 0x000000ff0d00720c */ /* 0x000fe40003f06270 */
[C---:B------:R-:W-:Y:S02]  /*0cc0*/  LOP3.LUT R10, R2.reuse, R7, RZ, 0x3c, !PT ;  /* 0x00000007020a7212 */ /* 0x040fe400078e3cff */
[----:B------:R-:W-:-:S04]  /*0cd0*/  LOP3.LUT R11, R2, R13, RZ, 0x3c, !PT ;  /* 0x0000000d020b7212 */ /* 0x000fc800078e3cff */
[----:B------:R-:W0:Y:S02]  /*0ce0*/  I2F.F64.S64 R6, R10 ;  /* 0x0000000a00067312 */ /* 0x000e240000301c00 */
[----:B0-----:R-:W-:Y:S01]  /*0cf0*/  DMUL R8, R6, UR4 ;  /* 0x0000000406087c28 */ /* 0x001fe20008000000 */
[----:B------:R-:W-:-:S04]  /*0d00*/  SHF.R.U32.HI R6, RZ, 0x1e, R16 ;  /* 0x0000001eff067819 */ /* 0x000fc80000011610 */
[----:B------:R-:W-:-:S05]  /*0d10*/  LEA.HI R6, R13, R6, RZ, 0x1 ;  /* 0x000000060d067211 */ /* 0x000fca00078f08ff */
[----:B------:R-:W0:Y:S02]  /*0d20*/  F2F.F32.F64 R8, R8 ;  /* 0x0000000800087310 */ /* 0x000e240000301000 */
[----:B0-----:R-:W-:-:S07]  /*0d30*/  FSEL R2, -R8, R8, !P0 ;  /* 0x0000000808027208 */ /* 0x001fce0004000100 */
.L_x_6:
[----:B------:R-:W-:Y:S05]  /*0d40*/  BSYNC.RECONVERGENT B0 ;  /* 0x0000000000007941 */ /* 0x000fea0003800200 */
.L_x_5:
[----:B------:R-:W-:Y:S01]  /*0d50*/  FMUL R7, R0, R0 ;  /* 0x0000000000077220 */ /* 0x000fe20000400000 */
[----:B------:R-:W-:Y:S01]  /*0d60*/  IMAD.MOV.U32 R12, RZ, RZ, 0x394d4153 ;  /* 0x394d4153ff0c7424 */ /* 0x000fe200078e00ff */
[----:B------:R-:W-:Y:S01]  /*0d70*/  LOP3.LUT R4, R5, 0x1, RZ, 0xc0, !PT ;  /* 0x0000000105047812 */ /* 0x000fe200078ec0ff */
[----:B------:R-:W-:Y:S02]  /*0d80*/  IMAD.MOV.U32 R14, RZ, RZ, 0x37cbac00 ;  /* 0x37cbac00ff0e7424 */ /* 0x000fe400078e00ff */
[----:B------:R-:W-:Y:S01]  /*0d90*/  FMUL R11, R2, R2 ;  /* 0x00000002020b7220 */ /* 0x000fe20000400000 */
[C---:B------:R-:W-:Y:S01]  /*0da0*/  FFMA R8, R7.reuse, -R12, 0.0083327032625675201416 ;  /* 0x3c0885e407087423 */ /* 0x040fe2000000080c */
[----:B------:R-:W-:Y:S01]  /*0db0*/  ISETP.NE.U32.AND P0, PT, R4, 0x1, PT ;  /* 0x000000010400780c */ /* 0x000fe20003f05070 */
[----:B------:R-:W-:Y:S01]  /*0dc0*/  FFMA R4, R7, R14, -0.0013887860113754868507 ;  /* 0xbab607ed07047423 */ /* 0x000fe2000000000e */
[----:B------:R-:W-:Y:S01]  /*0dd0*/  FFMA R12, R11, -R12, 0.0083327032625675201416 ;  /* 0x3c0885e40b0c7423 */ /* 0x000fe2000000080c */
[----:B------:R-:W-:Y:S01]  /*0de0*/  FFMA R9, R7, R8, -0.16666662693023681641 ;  /* 0xbe2aaaa807097423 */ /* 0x000fe20000000008 */
[----:B------:R-:W-:Y:S01]  /*0df0*/  FFMA R8, R11, R14, -0.0013887860113754868507 ;  /* 0xbab607ed0b087423 */ /* 0x000fe2000000000e */
[C---:B------:R-:W-:Y:S01]  /*0e00*/  FFMA R10, R7.reuse, R0, RZ ;  /* 0x00000000070a7223 */ /* 0x040fe200000000ff */
[----:B------:R-:W-:Y:S01]  /*0e10*/  FFMA R4, R7, R4, 0.041666727513074874878 ;  /* 0x3d2aaabb07047423 */ /* 0x000fe20000000004 */
[C---:B------:R-:W-:Y:S01]  /*0e20*/  FFMA R13, R11.reuse, R2, RZ ;  /* 0x000000020b0d7223 */ /* 0x040fe200000000ff */
[C---:B------:R-:W-:Y:S01]  /*0e30*/  FFMA R8, R11.reuse, R8, 0.041666727513074874878 ;  /* 0x3d2aaabb0b087423 */ /* 0x040fe20000000008 */
[----:B------:R-:W-:Y:S01]  /*0e40*/  FFMA R12, R11, R12, -0.16666662693023681641 ;  /* 0xbe2aaaa80b0c7423 */ /* 0x000fe2000000000c */
[----:B------:R-:W-:Y:S01]  /*0e50*/  FFMA R4, R7, R4, -0.4999999701976776123 ;  /* 0xbeffffff07047423 */ /* 0x000fe20000000004 */
[----:B------:R-:W-:Y:S01]  /*0e60*/  FFMA R9, R9, R10, R0 ;  /* 0x0000000a09097223 */ /* 0x000fe20000000000 */
[----:B------:R-:W-:Y:S01]  /*0e70*/  FFMA R8, R11, R8, -0.4999999701976776123 ;  /* 0xbeffffff0b087423 */ /* 0x000fe20000000008 */
[----:B------:R-:W-:Y:S01]  /*0e80*/  LOP3.LUT R0, R6, 0x1, RZ, 0xc0, !PT ;  /* 0x0000000106007812 */ /* 0x000fe200078ec0ff */
[----:B------:R-:W-:Y:S01]  /*0e90*/  FFMA R13, R13, R12, R2 ;  /* 0x0000000c0d0d7223 */ /* 0x000fe20000000002 */
[----:B------:R-:W-:Y:S01]  /*0ea0*/  FFMA R4, R7, R4, 1 ;  /* 0x3f80000007047423 */ /* 0x000fe20000000004 */
[----:B------:R-:W-:Y:S01]  /*0eb0*/  FFMA R8, R11, R8, 1 ;  /* 0x3f8000000b087423 */ /* 0x000fe20000000008 */
[----:B------:R-:W-:Y:S01]  /*0ec0*/  ISETP.NE.U32.AND P1, PT, R0, 0x1, PT ;  /* 0x000000010000780c */ /* 0x000fe20003f25070 */
[----:B------:R-:W0:Y:S01]  /*0ed0*/  LDCU.64 UR4, c[0x0][0x380] ;  /* 0x00007000ff0477ac */ /* 0x000e220008000a00 */
[C---:B------:R-:W-:Y:S01]  /*0ee0*/  LOP3.LUT P2, RZ, R6.reuse, 0x2, RZ, 0xc0, !PT ;  /* 0x0000000206ff7812 */ /* 0x040fe2000784c0ff */
[----:B------:R-:W-:Y:S01]  /*0ef0*/  VIADD R6, R6, 0x1 ;  /* 0x0000000106067836 */ /* 0x000fe20000000000 */
[----:B------:R-:W-:-:S02]  /*0f00*/  LOP3.LUT P5, RZ, R5, 0x2, RZ, 0xc0, !PT ;  /* 0x0000000205ff7812 */ /* 0x000fc400078ac0ff */
[----:B------:R-:W-:Y:S02]  /*0f10*/  IADD3 R5, PT, PT, R5, 0x1, RZ ;  /* 0x0000000105057810 */ /* 0x000fe40007ffe0ff */
[----:B------:R-:W-:Y:S02]  /*0f20*/  FSEL R0, R4, R9, !P0 ;  /* 0x0000000904007208 */ /* 0x000fe40004000000 */
[----:B------:R-:W-:Y:S02]  /*0f30*/  FSEL R2, R8, R13, !P1 ;  /* 0x0000000d08027208 */ /* 0x000fe40004800000 */
[----:B------:R-:W-:Y:S01]  /*0f40*/  LOP3.LUT P3, RZ, R6, 0x2, RZ, 0xc0, !PT ;  /* 0x0000000206ff7812 */ /* 0x000fe2000786c0ff */
[----:B------:R-:W-:Y:S01]  /*0f50*/  IMAD.MOV.U32 R6, RZ, RZ, 0x0 ;  /* 0x00000000ff067424 */ /* 0x000fe200078e00ff */
[----:B------:R-:W-:Y:S02]  /*0f60*/  LOP3.LUT P4, RZ, R5, 0x2, RZ, 0xc0, !PT ;  /* 0x0000000205ff7812 */ /* 0x000fe4000788c0ff */
[----:B------:R-:W-:-:S02]  /*0f70*/  FSEL R4, R9, R4, !P0 ;  /* 0x0000000409047208 */ /* 0x000fc40004000000 */
[----:B------:R-:W-:Y:S02]  /*0f80*/  FSEL R8, R13, R8, !P1 ;  /* 0x000000080d087208 */ /* 0x000fe40004800000 */
[----:B------:R-:W-:Y:S02]  /*0f90*/  FSEL R7, R0, -R0, !P5 ;  /* 0x8000000000077208 */ /* 0x000fe40006800000 */
[----:B------:R-:W-:Y:S02]  /*0fa0*/  FSEL R2, R2, -R2, !P2 ;  /* 0x8000000202027208 */ /* 0x000fe40005000000 */
[----:B------:R-:W-:Y:S02]  /*0fb0*/  FSEL R5, R4, -R4, !P4 ;  /* 0x8000000404057208 */ /* 0x000fe40006000000 */
[----:B------:R-:W-:Y:S01]  /*0fc0*/  FSEL R8, R8, -R8, !P3 ;  /* 0x8000000808087208 */ /* 0x000fe20005800000 */
[----:B------:R-:W-:Y:S01]  /*0fd0*/  FMUL R7, R2, R7 ;  /* 0x0000000702077220 */ /* 0x000fe20000400000 */
[----:B0-----:R-:W-:-:S03]  /*0fe0*/  IADD3 R2, P0, PT, R3, UR4, RZ ;  /* 0x0000000403027c10 */ /* 0x001fc6000ff1e0ff */
[----:B------:R-:W-:Y:S01]  /*0ff0*/  FFMA R8, R8, R5, R7 ;  /* 0x0000000508087223 */ /* 0x000fe20000000007 */
[----:B------:R-:W-:Y:S02]  /*1000*/  IMAD.MOV.U32 R7, RZ, RZ, 0x405fe000 ;  /* 0x405fe000ff077424 */ /* 0x000fe400078e00ff */
[----:B------:R-:W-:Y:S01]  /*1010*/  IMAD.X R3, RZ, RZ, UR5, P0 ;  /* 0x00000005ff037e24 */ /* 0x000fe200080e06ff */
[----:B------:R-:W0:Y:S03]  /*1020*/  F2F.F64.F32 R4, R8 ;  /* 0x0000000800047310 */ /* 0x000e260000201800 */
[----:B0-----:R-:W-:-:S10]  /*1030*/  DFMA R4, R4, R6, 127.5 ;  /* 0x405fe0000404742b */ /* 0x001fd40000000006 */
[----:B------:R-:W0:Y:S02]  /*1040*/  F2I.U32.F64.TRUNC R5, R4 ;  /* 0x0000000400057311 */ /* 0x000e24000030d000 */
[----:B0-----:R-:W-:Y:S01]  /*1050*/  STG.E.U8 desc[UR6][R2.64], R5 ;  /* 0x0000000502007986 */ /* 0x001fe2000c101106 */
[----:B------:R-:W-:Y:S05]  /*1060*/  EXIT ;  /* 0x000000000000794d */ /* 0x000fea0003800000 */
.L_x_10:
[----:B------:R-:W-:-:S00]  /*1070*/  BRA `(.L_x_10) ;  /* 0xfffffffc00fc7947 */ /* 0x000fc0000383ffff */
[----:B------:R-:W-:-:S00]  /*1080*/  NOP ;  /* 0x0000000000007918 */ /* 0x000fc00000000000 */
[----:B------:R-:W-:-:S00]  /*1090*/  NOP ;  /* 0x0000000000007918 */ /* 0x000fc00000000000 */
[----:B------:R-:W-:-:S00]  /*10a0*/  NOP ;  /* 0x0000000000007918 */ /* 0x000fc00000000000 */
[----:B------:R-:W-:-:S00]  /*10b0*/  NOP ;  /* 0x0000000000007918 */ /* 0x000fc00000000000 */
[----:B------:R-:W-:-:S00]  /*10c0*/  NOP ;  /* 0x0000000000007918 */ /* 0x000fc00000000000 */
[----:B------:R-:W-:-:S00]  /*10d0*/  NOP ;  /* 0x0000000000007918 */ /* 0x000fc00000000000 */
[----:B------:R-:W-:-:S00]  /*10e0*/  NOP ;  /* 0x0000000000007918 */ /* 0x000fc00000000000 */
[----:B------:R-:W-:-:S00]  /*10f0*/  NOP ;  /* 0x0000000000007918 */ /* 0x000fc00000000000 */
.L_x_12:


//--------------------- .text._Z9fillDPermPtj     --------------------------
	.section	.text._Z9fillDPermPtj,"ax",@progbits
	.align	128
        .global         _Z9fillDPermPtj
        .type           _Z9fillDPermPtj,@function
        .size           _Z9fillDPermPtj,(.L_x_13 - _Z9fillDPermPtj)
        .other          _Z9fillDPermPtj,@"STO_CUDA_ENTRY STV_DEFAULT"
_Z9fillDPermPtj:
.text._Z9fillDPermPtj:
[----:B------:R-:W-:Y:S01]  /*0000*/  LDC R1, c[0x0][0x37c] ;  /* 0x0000df00ff017b82 */ /* 0x000fe20000000800 */
[----:B------:R-:W0:Y:S07]  /*0010*/  S2R R0, SR_TID.X ;  /* 0x0000000000007919 */ /* 0x000e2e0000002100 */
[----:B------:R-:W0:Y:S01]  /*0020*/  S2UR UR4, SR_CTAID.X ;  /* 0x00000000000479c3 */ /* 0x000e220000002500 */
[----:B------:R-:W1:Y:S07]  /*0030*/  LDCU UR5, c[0x0][0x388] ;  /* 0x00007100ff0577ac */ /* 0x000e6e0008000800 */
[----:B------:R-:W0:Y:S08]  /*0040*/  LDC R5, c[0x0][0x360] ;  /* 0x0000d800ff057b82 */ /* 0x000e300000000800 */
[----:B------:R-:W2:Y:S01]  /*0050*/  LDC.64 R2, c[0x0][0x380] ;  /* 0x0000e000ff027b82 */ /* 0x000ea20000000a00 */
[----:B0-----:R-:W-:-:S05]  /*0060*/  IMAD R5, R5, UR4, R0 ;  /* 0x0000000405057c24 */ /* 0x001fca000f8e0200 */
[C---:B-1----:R-:W-:Y:S01]  /*0070*/  LOP3.LUT R0, R5.reuse, UR5, RZ, 0x3c, !PT ;  /* 0x0000000505007c12 */ /* 0x042fe2000f8e3cff */
[----:B------:R-:W0:Y:S01]  /*0080*/  LDCU.64 UR4, c[0x0][0x358] ;  /* 0x00006b00ff0477ac */ /* 0x000e220008000a00 */
[----:B--2---:R-:W-:Y:S02]  /*0090*/  IMAD.WIDE.U32 R2, R5, 0x2, R2 ;  /* 0x0000000205027825 */ /* 0x004fe400078e0002 */
[----:B------:R-:W-:-:S04]  /*00a0*/  SHF.L.U32 R7, R0, 0xd, RZ ;  /* 0x0000000d00077819 */ /* 0x000fc800000006ff */
[----:B------:R-:W-:-:S05]  /*00b0*/  LOP3.LUT R7, R7, R0, RZ, 0x3c, !PT ;  /* 0x0000000007077212 */ /* 0x000fca00078e3cff */
[----:B------:R-:W-:-:S05]  /*00c0*/  IMAD R7, R7, -0x453a82c9, RZ ;  /* 0xbac57d3707077824 */ /* 0x000fca00078e02ff */
[----:B------:R-:W-:-:S04]  /*00d0*/  SHF.R.U32.HI R0, RZ, 0x11, R7 ;  /* 0x00000011ff007819 */ /* 0x000fc80000011607 */
[----:B------:R-:W-:-:S05]  /*00e0*/  LOP3.LUT R0, R0, R7, RZ, 0x3c, !PT ;  /* 0x0000000700007212 */ /* 0x000fca00078e3cff */
[C---:B------:R-:W-:Y:S02]  /*00f0*/  IMAD R4, R0.reuse, 0x6ac9, RZ ;  /* 0x00006ac900047824 */ /* 0x040fe400078e02ff */
[----:B------:R-:W-:-:S05]  /*0100*/  IMAD R7, R0, 0x5920, RZ ;  /* 0x0000592000077824 */ /* 0x000fca00078e02ff */
[----:B------:R-:W-:-:S05]  /*0110*/  LOP3.LUT R7, R4, R7, RZ, 0x3c, !PT ;  /* 0x0000000704077212 */ /* 0x000fca00078e3cff */
[----:B0-----:R-:W-:Y:S01]  /*0120*/  STG.E.U16 desc[UR4][R2.64], R7 ;  /* 0x0000000702007986 */ /* 0x001fe2000c101504 */
[----:B------:R-:W-:Y:S05]  /*0130*/  EXIT ;  /* 0x000000000000794d */ /* 0x000fea0003800000 */
.L_x_11:
        /* <DEDUP_REMOVED lines=12> */
.L_x_13:


//--------------------- .nv.global.init           --------------------------
	.section	.nv.global.init,"aw",@progbits
	.align	4
.nv.global.init:
	.type		__cudart_i2opi_f,@object
	.size		__cudart_i2opi_f,(.L_0 - __cudart_i2opi_f)
__cudart_i2opi_f:
        /*0000*/ 	.byte	0x41, 0x90, 0x43, 0x3c, 0x99, 0x95, 0x62, 0xdb, 0xc0, 0xdd, 0x34, 0xf5, 0xd1, 0x57, 0x27, 0xfc
        /*0010*/ 	.byte	0x29, 0x15, 0x44, 0x4e, 0x6e, 0x83, 0xf9, 0xa2
.L_0:


//--------------------- .nv.shared.reserved.0     --------------------------
	.section	.nv.shared.reserved.0,"aw",@nobits
	.weak		__nv_reservedSMEM_offset_0_alias
	.size		__nv_reservedSMEM_offset_0_alias, 0, 64
	.other		__nv_reservedSMEM_offset_0_alias,@"STO_CUDA_RESERVED_SHARED STV_DEFAULT"
__nv_reservedSMEM_offset_0_alias:
	.zero		0
	.zero		64


//--------------------- .nv.constant0._Z9fillDDataPhPKt --------------------------
	.section	.nv.constant0._Z9fillDDataPhPKt,"a",@progbits
	.sectionflags	@""
	.align	4
.nv.constant0._Z9fillDDataPhPKt:
	.zero		912


//--------------------- .nv.constant0._Z9fillDPermPtj --------------------------
	.section	.nv.constant0._Z9fillDPermPtj,"a",@progbits
	.sectionflags	@""
	.align	4
.nv.constant0._Z9fillDPermPtj:
	.zero		908


//--------------------- SYMBOLS --------------------------

	.type		.nv.reservedSmem.offset0,@object
	.size		.nv.reservedSmem.offset0,0x4
